//
// Generated by NVIDIA NVVM Compiler
//
// Compiler Build ID: CL-36424714
// Cuda compilation tools, release 13.0, V13.0.88
// Based on NVVM 20.0.0
//

.version 9.0
.target sm_100
.address_size 64

	// .globl	_Z16cudaProcessHalf0P6__halfS0_S0_i

.visible .entry _Z16cudaProcessHalf0P6__halfS0_S0_i(
	.param .u64 .ptr .align 1 _Z16cudaProcessHalf0P6__halfS0_S0_i_param_0,
	.param .u64 .ptr .align 1 _Z16cudaProcessHalf0P6__halfS0_S0_i_param_1,
	.param .u64 .ptr .align 1 _Z16cudaProcessHalf0P6__halfS0_S0_i_param_2,
	.param .u32 _Z16cudaProcessHalf0P6__halfS0_S0_i_param_3
)
{
	.reg .b16 	%rs<31>;
	.reg .b32 	%r<11>;
	.reg .b64 	%rd<11>;

	ld.param.u64 	%rd1, [_Z16cudaProcessHalf0P6__halfS0_S0_i_param_0];
	ld.param.u64 	%rd2, [_Z16cudaProcessHalf0P6__halfS0_S0_i_param_1];
	ld.param.u64 	%rd3, [_Z16cudaProcessHalf0P6__halfS0_S0_i_param_2];
	ld.param.u32 	%r1, [_Z16cudaProcessHalf0P6__halfS0_S0_i_param_3];
	cvta.to.global.u64 	%rd4, %rd1;
	cvta.to.global.u64 	%rd5, %rd3;
	cvta.to.global.u64 	%rd6, %rd2;
	mov.u32 	%r2, %tid.x;
	mov.u32 	%r3, %tid.y;
	mov.u32 	%r4, %ntid.x;
	mov.u32 	%r5, %ntid.y;
	mov.u32 	%r6, %ctaid.x;
	mad.lo.s32 	%r7, %r6, %r4, %r2;
	mov.u32 	%r8, %ctaid.y;
	mad.lo.s32 	%r9, %r8, %r5, %r3;
	mad.lo.s32 	%r10, %r1, %r9, %r7;
	mul.wide.s32 	%rd7, %r10, 2;
	add.s64 	%rd8, %rd6, %rd7;
	ld.global.u16 	%rs2, [%rd8];
	add.s64 	%rd9, %rd5, %rd7;
	ld.global.u16 	%rs3, [%rd9];
	// begin inline asm
	{mul.f16 %rs1,%rs2,%rs3;
}
	// end inline asm
	// begin inline asm
	{mul.f16 %rs4,%rs2,%rs1;
}
	// end inline asm
	// begin inline asm
	{mul.f16 %rs7,%rs2,%rs4;
}
	// end inline asm
	// begin inline asm
	{mul.f16 %rs10,%rs2,%rs7;
}
	// end inline asm
	// begin inline asm
	{mul.f16 %rs13,%rs2,%rs10;
}
	// end inline asm
	// begin inline asm
	{mul.f16 %rs16,%rs2,%rs13;
}
	// end inline asm
	// begin inline asm
	{mul.f16 %rs19,%rs2,%rs16;
}
	// end inline asm
	// begin inline asm
	{mul.f16 %rs22,%rs2,%rs19;
}
	// end inline asm
	// begin inline asm
	{mul.f16 %rs25,%rs2,%rs22;
}
	// end inline asm
	// begin inline asm
	{mul.f16 %rs28,%rs2,%rs25;
}
	// end inline asm
	add.s64 	%rd10, %rd4, %rd7;
	st.global.u16 	[%rd10], %rs28;
	ret;

}
	// .globl	_Z17cudaProcessFloat0PfS_S_i
.visible .entry _Z17cudaProcessFloat0PfS_S_i(
	.param .u64 .ptr .align 1 _Z17cudaProcessFloat0PfS_S_i_param_0,
	.param .u64 .ptr .align 1 _Z17cudaProcessFloat0PfS_S_i_param_1,
	.param .u64 .ptr .align 1 _Z17cudaProcessFloat0PfS_S_i_param_2,
	.param .u32 _Z17cudaProcessFloat0PfS_S_i_param_3
)
{
	.reg .b32 	%r<11>;
	.reg .b32 	%f<13>;
	.reg .b64 	%rd<11>;

	ld.param.u64 	%rd1, [_Z17cudaProcessFloat0PfS_S_i_param_0];
	ld.param.u64 	%rd2, [_Z17cudaProcessFloat0PfS_S_i_param_1];
	ld.param.u64 	%rd3, [_Z17cudaProcessFloat0PfS_S_i_param_2];
	ld.param.u32 	%r1, [_Z17cudaProcessFloat0PfS_S_i_param_3];
	cvta.to.global.u64 	%rd4, %rd1;
	cvta.to.global.u64 	%rd5, %rd3;
	cvta.to.global.u64 	%rd6, %rd2;
	mov.u32 	%r2, %tid.x;
	mov.u32 	%r3, %tid.y;
	mov.u32 	%r4, %ntid.x;
	mov.u32 	%r5, %ntid.y;
	mov.u32 	%r6, %ctaid.x;
	mad.lo.s32 	%r7, %r6, %r4, %r2;
	mov.u32 	%r8, %ctaid.y;
	mad.lo.s32 	%r9, %r8, %r5, %r3;
	mad.lo.s32 	%r10, %r1, %r9, %r7;
	mul.wide.s32 	%rd7, %r10, 4;
	add.s64 	%rd8, %rd6, %rd7;
	ld.global.f32 	%f1, [%rd8];
	add.s64 	%rd9, %rd5, %rd7;
	ld.global.f32 	%f2, [%rd9];
	mul.f32 	%f3, %f1, %f2;
	mul.f32 	%f4, %f1, %f3;
	mul.f32 	%f5, %f1, %f4;
	mul.f32 	%f6, %f1, %f5;
	mul.f32 	%f7, %f1, %f6;
	mul.f32 	%f8, %f1, %f7;
	mul.f32 	%f9, %f1, %f8;
	mul.f32 	%f10, %f1, %f9;
	mul.f32 	%f11, %f1, %f10;
	mul.f32 	%f12, %f1, %f11;
	add.s64 	%rd10, %rd4, %rd7;
	st.global.f32 	[%rd10], %f12;
	ret;

}
	// .globl	_Z16cudaProcessHalf1P7__half2S0_S0_i
.visible .entry _Z16cudaProcessHalf1P7__half2S0_S0_i(
	.param .u64 .ptr .align 1 _Z16cudaProcessHalf1P7__half2S0_S0_i_param_0,
	.param .u64 .ptr .align 1 _Z16cudaProcessHalf1P7__half2S0_S0_i_param_1,
	.param .u64 .ptr .align 1 _Z16cudaProcessHalf1P7__half2S0_S0_i_param_2,
	.param .u32 _Z16cudaProcessHalf1P7__half2S0_S0_i_param_3
)
{
	.reg .b32 	%r<45>;
	.reg .b64 	%rd<11>;

	ld.param.u64 	%rd1, [_Z16cudaProcessHalf1P7__half2S0_S0_i_param_0];
	ld.param.u64 	%rd2, [_Z16cudaProcessHalf1P7__half2S0_S0_i_param_1];
	ld.param.u64 	%rd3, [_Z16cudaProcessHalf1P7__half2S0_S0_i_param_2];
	ld.param.u32 	%r31, [_Z16cudaProcessHalf1P7__half2S0_S0_i_param_3];
	cvta.to.global.u64 	%rd4, %rd1;
	cvta.to.global.u64 	%rd5, %rd3;
	cvta.to.global.u64 	%rd6, %rd2;
	mov.u32 	%r32, %tid.x;
	mov.u32 	%r33, %tid.y;
	mov.u32 	%r34, %ntid.x;
	mov.u32 	%r35, %ntid.y;
	mov.u32 	%r36, %ctaid.x;
	mad.lo.s32 	%r37, %r36, %r34, %r32;
	mov.u32 	%r38, %ctaid.y;
	mad.lo.s32 	%r39, %r38, %r35, %r33;
	mul.lo.s32 	%r40, %r31, %r39;
	shr.u32 	%r41, %r40, 31;
	add.s32 	%r42, %r40, %r41;
	shr.s32 	%r43, %r42, 1;
	add.s32 	%r44, %r37, %r43;
	mul.wide.s32 	%rd7, %r44, 4;
	add.s64 	%rd8, %rd6, %rd7;
	ld.global.u32 	%r2, [%rd8];
	add.s64 	%rd9, %rd5, %rd7;
	ld.global.u32 	%r3, [%rd9];
	// begin inline asm
	{mul.f16x2 %r1,%r2,%r3;
}
	// end inline asm
	// begin inline asm
	{mul.f16x2 %r4,%r2,%r1;
}
	// end inline asm
	// begin inline asm
	{mul.f16x2 %r7,%r2,%r4;
}
	// end inline asm
	// begin inline asm
	{mul.f16x2 %r10,%r2,%r7;
}
	// end inline asm
	// begin inline asm
	{mul.f16x2 %r13,%r2,%r10;
}
	// end inline asm
	// begin inline asm
	{mul.f16x2 %r16,%r2,%r13;
}
	// end inline asm
	// begin inline asm
	{mul.f16x2 %r19,%r2,%r16;
}
	// end inline asm
	// begin inline asm
	{mul.f16x2 %r22,%r2,%r19;
}
	// end inline asm
	// begin inline asm
	{mul.f16x2 %r25,%r2,%r22;
}
	// end inline asm
	// begin inline asm
	{mul.f16x2 %r28,%r2,%r25;
}
	// end inline asm
	add.s64 	%rd10, %rd4, %rd7;
	st.global.u32 	[%rd10], %r28;
	ret;

}


// ===== COMPILED SASS (sm_100) =====

	.target	sm_100

	.elftype	@"ET_EXEC"


//--------------------- .note.nv.tkinfo           --------------------------
	.section	.note.nv.tkinfo,"",@"SHT_NOTE"
	.sectionflags	@"SHF_NOTE_NV_TKINFO"
	.tkinfo
        /*0018*/ 	.word	0x00000002
        /*0030*/ 	.string	""
        /*0030*/ 	.string	"ptxas"
        /*0030*/ 	.string	"Cuda compilation tools, release 13.0, V13.0.88"
        /*0030*/ 	.string	"Build cuda_13.0.r13.0/compiler.36424714_0"
        /*0030*/ 	.string	"-arch sm_100 -m 64 "



//--------------------- .note.nv.cuinfo           --------------------------
	.section	.note.nv.cuinfo,"",@"SHT_NOTE"
	.sectionflags	@"SHF_NOTE_NV_CUINFO"
        /*0018*/ 	.short	0x0002
        /*001a*/ 	.short	0x0064
        /*001c*/ 	.short	0x0082
	.zero		2


//--------------------- .nv.info                  --------------------------
	.section	.nv.info,"",@"SHT_CUDA_INFO"
	.align	4


	//----- nvinfo : EIATTR_REGCOUNT
	.align		4
        /*0000*/ 	.byte	0x04, 0x2f
        /*0002*/ 	.short	(.L_1 - .L_0)
	.align		4
.L_0:
        /*0004*/ 	.word	index@(_Z16cudaProcessHalf0P6__halfS0_S0_i)
        /*0008*/ 	.word	0x0000000c


	//----- nvinfo : EIATTR_FRAME_SIZE
	.align		4
.L_1:
        /*000c*/ 	.byte	0x04, 0x11
        /*000e*/ 	.short	(.L_3 - .L_2)
	.align		4
.L_2:
        /*0010*/ 	.word	index@(_Z16cudaProcessHalf0P6__halfS0_S0_i)
        /*0014*/ 	.word	0x00000000


	//----- nvinfo : EIATTR_REGCOUNT
	.align		4
.L_3:
        /*0018*/ 	.byte	0x04, 0x2f
        /*001a*/ 	.short	(.L_5 - .L_4)
	.align		4
.L_4:
        /*001c*/ 	.word	index@(_Z17cudaProcessFloat0PfS_S_i)
        /*0020*/ 	.word	0x0000000e


	//----- nvinfo : EIATTR_FRAME_SIZE
	.align		4
.L_5:
        /*0024*/ 	.byte	0x04, 0x11
        /*0026*/ 	.short	(.L_7 - .L_6)
	.align		4
.L_6:
        /*0028*/ 	.word	index@(_Z17cudaProcessFloat0PfS_S_i)
        /*002c*/ 	.word	0x00000000


	//----- nvinfo : EIATTR_REGCOUNT
	.align		4
.L_7:
        /*0030*/ 	.byte	0x04, 0x2f
        /*0032*/ 	.short	(.L_9 - .L_8)
	.align		4
.L_8:
        /*0034*/ 	.word	index@(_Z16cudaProcessHalf1P7__half2S0_S0_i)
        /*0038*/ 	.word	0x0000000c


	//----- nvinfo : EIATTR_FRAME_SIZE
	.align		4
.L_9:
        /*003c*/ 	.byte	0x04, 0x11
        /*003e*/ 	.short	(.L_11 - .L_10)
	.align		4
.L_10:
        /*0040*/ 	.word	index@(_Z16cudaProcessHalf1P7__half2S0_S0_i)
        /*0044*/ 	.word	0x00000000


	//----- nvinfo : EIATTR_MIN_STACK_SIZE
	.align		4
.L_11:
        /*0048*/ 	.byte	0x04, 0x12
        /*004a*/ 	.short	(.L_13 - .L_12)
	.align		4
.L_12:
        /*004c*/ 	.word	index@(_Z16cudaProcessHalf1P7__half2S0_S0_i)
        /*0050*/ 	.word	0x00000000


	//----- nvinfo : EIATTR_MIN_STACK_SIZE
	.align		4
.L_13:
        /*0054*/ 	.byte	0x04, 0x12
        /*0056*/ 	.short	(.L_15 - .L_14)
	.align		4
.L_14:
        /*0058*/ 	.word	index@(_Z17cudaProcessFloat0PfS_S_i)
        /*005c*/ 	.word	0x00000000


	//----- nvinfo : EIATTR_MIN_STACK_SIZE
	.align		4
.L_15:
        /*0060*/ 	.byte	0x04, 0x12
        /*0062*/ 	.short	(.L_17 - .L_16)
	.align		4
.L_16:
        /*0064*/ 	.word	index@(_Z16cudaProcessHalf0P6__halfS0_S0_i)
        /*0068*/ 	.word	0x00000000
.L_17:


//--------------------- .nv.compat                --------------------------
	.section	.nv.compat,"",@"SHT_CUDA_COMPAT_INFO"
	.align	4
        /*0000*/ 	.byte	0x02, 0x09, 0x00, 0x00, 0x02, 0x02, 0x01, 0x00, 0x02, 0x05, 0x05, 0x00, 0x03, 0x07, 0x01, 0x01
        /*0010*/ 	.byte	0x02, 0x03, 0x00, 0x00, 0x02, 0x06, 0x01, 0x00, 0x04, 0x0b, 0x08, 0x00, 0x09, 0x00, 0x00, 0x00
        /*0020*/ 	.byte	0x00, 0x00, 0x00, 0x00


//--------------------- .nv.info._Z16cudaProcessHalf1P7__half2S0_S0_i --------------------------
	.section	.nv.info._Z16cudaProcessHalf1P7__half2S0_S0_i,"",@"SHT_CUDA_INFO"
	.sectionflags	@""
	.align	4


	//----- nvinfo : EIATTR_CUDA_API_VERSION
	.align		4
        /*0000*/ 	.byte	0x04, 0x37
        /*0002*/ 	.short	(.L_19 - .L_18)
.L_18:
        /*0004*/ 	.word	0x00000082


	//----- nvinfo : EIATTR_KPARAM_INFO
	.align		4
.L_19:
        /*0008*/ 	.byte	0x04, 0x17
        /*000a*/ 	.short	(.L_21 - .L_20)
.L_20:
        /*000c*/ 	.word	0x00000000
        /*0010*/ 	.short	0x0003
        /*0012*/ 	.short	0x0018
        /*0014*/ 	.byte	0x00, 0xf0, 0x11, 0x00


	//----- nvinfo : EIATTR_KPARAM_INFO
	.align		4
.L_21:
        /*0018*/ 	.byte	0x04, 0x17
        /*001a*/ 	.short	(.L_23 - .L_22)
.L_22:
        /*001c*/ 	.word	0x00000000
        /*0020*/ 	.short	0x0002
        /*0022*/ 	.short	0x0010
        /*0024*/ 	.byte	0x00, 0xf5, 0x21, 0x00


	//----- nvinfo : EIATTR_KPARAM_INFO
	.align		4
.L_23:
        /*0028*/ 	.byte	0x04, 0x17
        /*002a*/ 	.short	(.L_25 - .L_24)
.L_24:
        /*002c*/ 	.word	0x00000000
        /*0030*/ 	.short	0x0001
        /*0032*/ 	.short	0x0008
        /*0034*/ 	.byte	0x00, 0xf5, 0x21, 0x00


	//----- nvinfo : EIATTR_KPARAM_INFO
	.align		4
.L_25:
        /*0038*/ 	.byte	0x04, 0x17
        /*003a*/ 	.short	(.L_27 - .L_26)
.L_26:
        /*003c*/ 	.word	0x00000000
        /*0040*/ 	.short	0x0000
        /*0042*/ 	.short	0x0000
        /*0044*/ 	.byte	0x00, 0xf5, 0x21, 0x00


	//----- nvinfo : EIATTR_SPARSE_MMA_MASK
	.align		4
.L_27:
        /*0048*/ 	.byte	0x03, 0x50
        /*004a*/ 	.short	0x0000


	//----- nvinfo : EIATTR_MAXREG_COUNT
	.align		4
        /*004c*/ 	.byte	0x03, 0x1b
        /*004e*/ 	.short	0x00ff


	//----- nvinfo : EIATTR_MERCURY_ISA_VERSION
	.align		4
        /*0050*/ 	.byte	0x03, 0x5f
        /*0052*/ 	.short	0x0101


	//----- nvinfo : EIATTR_VRC_CTA_INIT_COUNT
	.align		4
        /*0054*/ 	.byte	0x02, 0x4a
	.zero		1
	.zero		1


	//----- nvinfo : EIATTR_EXIT_INSTR_OFFSETS
	.align		4
        /*0058*/ 	.byte	0x04, 0x1c
        /*005a*/ 	.short	(.L_29 - .L_28)


	//   ....[0]....
.L_28:
        /*005c*/ 	.word	0x00000210


	//----- nvinfo : EIATTR_CBANK_PARAM_SIZE
	.align		4
.L_29:
        /*0060*/ 	.byte	0x03, 0x19
        /*0062*/ 	.short	0x001c


	//----- nvinfo : EIATTR_PARAM_CBANK
	.align		4
        /*0064*/ 	.byte	0x04, 0x0a
        /*0066*/ 	.short	(.L_31 - .L_30)
	.align		4
.L_30:
        /*0068*/ 	.word	index@(.nv.constant0._Z16cudaProcessHalf1P7__half2S0_S0_i)
        /*006c*/ 	.short	0x0380
        /*006e*/ 	.short	0x001c


	//----- nvinfo : EIATTR_SW_WAR
	.align		4
.L_31:
        /*0070*/ 	.byte	0x04, 0x36
        /*0072*/ 	.short	(.L_33 - .L_32)
.L_32:
        /*0074*/ 	.word	0x00000008
.L_33:


//--------------------- .nv.info._Z17cudaProcessFloat0PfS_S_i --------------------------
	.section	.nv.info._Z17cudaProcessFloat0PfS_S_i,"",@"SHT_CUDA_INFO"
	.sectionflags	@""
	.align	4


	//----- nvinfo : EIATTR_CUDA_API_VERSION
	.align		4
        /*0000*/ 	.byte	0x04, 0x37
        /*0002*/ 	.short	(.L_35 - .L_34)
.L_34:
        /*0004*/ 	.word	0x00000082


	//----- nvinfo : EIATTR_KPARAM_INFO
	.align		4
.L_35:
        /*0008*/ 	.byte	0x04, 0x17
        /*000a*/ 	.short	(.L_37 - .L_36)
.L_36:
        /*000c*/ 	.word	0x00000000
        /*0010*/ 	.short	0x0003
        /*0012*/ 	.short	0x0018
        /*0014*/ 	.byte	0x00, 0xf0, 0x11, 0x00


	//----- nvinfo : EIATTR_KPARAM_INFO
	.align		4
.L_37:
        /*0018*/ 	.byte	0x04, 0x17
        /*001a*/ 	.short	(.L_39 - .L_38)
.L_38:
        /*001c*/ 	.word	0x00000000
        /*0020*/ 	.short	0x0002
        /*0022*/ 	.short	0x0010
        /*0024*/ 	.byte	0x00, 0xf5, 0x21, 0x00


	//----- nvinfo : EIATTR_KPARAM_INFO
	.align		4
.L_39:
        /*0028*/ 	.byte	0x04, 0x17
        /*002a*/ 	.short	(.L_41 - .L_40)
.L_40:
        /*002c*/ 	.word	0x00000000
        /*0030*/ 	.short	0x0001
        /*0032*/ 	.short	0x0008
        /*0034*/ 	.byte	0x00, 0xf5, 0x21, 0x00


	//----- nvinfo : EIATTR_KPARAM_INFO
	.align		4
.L_41:
        /*0038*/ 	.byte	0x04, 0x17
        /*003a*/ 	.short	(.L_43 - .L_42)
.L_42:
        /*003c*/ 	.word	0x00000000
        /*0040*/ 	.short	0x0000
        /*0042*/ 	.short	0x0000
        /*0044*/ 	.byte	0x00, 0xf5, 0x21, 0x00


	//----- nvinfo : EIATTR_SPARSE_MMA_MASK
	.align		4
.L_43:
        /*0048*/ 	.byte	0x03, 0x50
        /*004a*/ 	.short	0x0000


	//----- nvinfo : EIATTR_MAXREG_COUNT
	.align		4
        /*004c*/ 	.byte	0x03, 0x1b
        /*004e*/ 	.short	0x00ff


	//----- nvinfo : EIATTR_MERCURY_ISA_VERSION
	.align		4
        /*0050*/ 	.byte	0x03, 0x5f
        /*0052*/ 	.short	0x0101


	//----- nvinfo : EIATTR_VRC_CTA_INIT_COUNT
	.align		4
        /*0054*/ 	.byte	0x02, 0x4a
	.zero		1
	.zero		1


	//----- nvinfo : EIATTR_EXIT_INSTR_OFFSETS
	.align		4
        /*0058*/ 	.byte	0x04, 0x1c
        /*005a*/ 	.short	(.L_45 - .L_44)


	//   ....[0]....
.L_44:
        /*005c*/ 	.word	0x000001f0


	//----- nvinfo : EIATTR_CBANK_PARAM_SIZE
	.align		4
.L_45:
        /*0060*/ 	.byte	0x03, 0x19
        /*0062*/ 	.short	0x001c


	//----- nvinfo : EIATTR_PARAM_CBANK
	.align		4
        /*0064*/ 	.byte	0x04, 0x0a
        /*0066*/ 	.short	(.L_47 - .L_46)
	.align		4
.L_46:
        /*0068*/ 	.word	index@(.nv.constant0._Z17cudaProcessFloat0PfS_S_i)
        /*006c*/ 	.short	0x0380
        /*006e*/ 	.short	0x001c


	//----- nvinfo : EIATTR_SW_WAR
	.align		4
.L_47:
        /*0070*/ 	.byte	0x04, 0x36
        /*0072*/ 	.short	(.L_49 - .L_48)
.L_48:
        /*0074*/ 	.word	0x00000008
.L_49:


//--------------------- .nv.info._Z16cudaProcessHalf0P6__halfS0_S0_i --------------------------
	.section	.nv.info._Z16cudaProcessHalf0P6__halfS0_S0_i,"",@"SHT_CUDA_INFO"
	.sectionflags	@""
	.align	4


	//----- nvinfo : EIATTR_CUDA_API_VERSION
	.align		4
        /*0000*/ 	.byte	0x04, 0x37
        /*0002*/ 	.short	(.L_51 - .L_50)
.L_50:
        /*0004*/ 	.word	0x00000082


	//----- nvinfo : EIATTR_KPARAM_INFO
	.align		4
.L_51:
        /*0008*/ 	.byte	0x04, 0x17
        /*000a*/ 	.short	(.L_53 - .L_52)
.L_52:
        /*000c*/ 	.word	0x00000000
        /*0010*/ 	.short	0x0003
        /*0012*/ 	.short	0x0018
        /*0014*/ 	.byte	0x00, 0xf0, 0x11, 0x00


	//----- nvinfo : EIATTR_KPARAM_INFO
	.align		4
.L_53:
        /*0018*/ 	.byte	0x04, 0x17
        /*001a*/ 	.short	(.L_55 - .L_54)
.L_54:
        /*001c*/ 	.word	0x00000000
        /*0020*/ 	.short	0x0002
        /*0022*/ 	.short	0x0010
        /*0024*/ 	.byte	0x00, 0xf5, 0x21, 0x00


	//----- nvinfo : EIATTR_KPARAM_INFO
	.align		4
.L_55:
        /*0028*/ 	.byte	0x04, 0x17
        /*002a*/ 	.short	(.L_57 - .L_56)
.L_56:
        /*002c*/ 	.word	0x00000000
        /*0030*/ 	.short	0x0001
        /*0032*/ 	.short	0x0008
        /*0034*/ 	.byte	0x00, 0xf5, 0x21, 0x00


	//----- nvinfo : EIATTR_KPARAM_INFO
	.align		4
.L_57:
        /*0038*/ 	.byte	0x04, 0x17
        /*003a*/ 	.short	(.L_59 - .L_58)
.L_58:
        /*003c*/ 	.word	0x00000000
        /*0040*/ 	.short	0x0000
        /*0042*/ 	.short	0x0000
        /*0044*/ 	.byte	0x00, 0xf5, 0x21, 0x00


	//----- nvinfo : EIATTR_SPARSE_MMA_MASK
	.align		4
.L_59:
        /*0048*/ 	.byte	0x03, 0x50
        /*004a*/ 	.short	0x0000


	//----- nvinfo : EIATTR_MAXREG_COUNT
	.align		4
        /*004c*/ 	.byte	0x03, 0x1b
        /*004e*/ 	.short	0x00ff


	//----- nvinfo : EIATTR_MERCURY_ISA_VERSION
	.align		4
        /*0050*/ 	.byte	0x03, 0x5f
        /*0052*/ 	.short	0x0101


	//----- nvinfo : EIATTR_VRC_CTA_INIT_COUNT
	.align		4
        /*0054*/ 	.byte	0x02, 0x4a
	.zero		1
	.zero		1


	//----- nvinfo : EIATTR_EXIT_INSTR_OFFSETS
	.align		4
        /*0058*/ 	.byte	0x04, 0x1c
        /*005a*/ 	.short	(.L_61 - .L_60)


	//   ....[0]....
.L_60:
        /*005c*/ 	.word	0x000001f0


	//----- nvinfo : EIATTR_CBANK_PARAM_SIZE
	.align		4
.L_61:
        /*0060*/ 	.byte	0x03, 0x19
        /*0062*/ 	.short	0x001c


	//----- nvinfo : EIATTR_PARAM_CBANK
	.align		4
        /*0064*/ 	.byte	0x04, 0x0a
        /*0066*/ 	.short	(.L_63 - .L_62)
	.align		4
.L_62:
        /*0068*/ 	.word	index@(.nv.constant0._Z16cudaProcessHalf0P6__halfS0_S0_i)
        /*006c*/ 	.short	0x0380
        /*006e*/ 	.short	0x001c


	//----- nvinfo : EIATTR_SW_WAR
	.align		4
.L_63:
        /*0070*/ 	.byte	0x04, 0x36
        /*0072*/ 	.short	(.L_65 - .L_64)
.L_64:
        /*0074*/ 	.word	0x00000008
.L_65:


//--------------------- .nv.callgraph             --------------------------
	.section	.nv.callgraph,"",@"SHT_CUDA_CALLGRAPH"
	.align	4
	.sectionentsize	8
	.align		4
        /*0000*/ 	.word	0x00000000
	.align		4
        /*0004*/ 	.word	0xffffffff
	.align		4
        /*0008*/ 	.word	0x00000000
	.align		4
        /*000c*/ 	.word	0xfffffffe
	.align		4
        /*0010*/ 	.word	0x00000000
	.align		4
        /*0014*/ 	.word	0xfffffffd
	.align		4
        /*0018*/ 	.word	0x00000000
	.align		4
        /*001c*/ 	.word	0xfffffffc


//--------------------- .text._Z16cudaProcessHalf1P7__half2S0_S0_i --------------------------
	.section	.text._Z16cudaProcessHalf1P7__half2S0_S0_i,"ax",@progbits
	.align	128
        .global         _Z16cudaProcessHalf1P7__half2S0_S0_i
        .type           _Z16cudaProcessHalf1P7__half2S0_S0_i,@function
        .size           _Z16cudaProcessHalf1P7__half2S0_S0_i,(.L_x_3 - _Z16cudaProcessHalf1P7__half2S0_S0_i)
        .other          _Z16cudaProcessHalf1P7__half2S0_S0_i,@"STO_CUDA_ENTRY STV_DEFAULT"
_Z16cudaProcessHalf1P7__half2S0_S0_i:
.text._Z16cudaProcessHalf1P7__half2S0_S0_i:
[----:B------:R-:W-:Y:S01]  /*0000*/  LDC R1, c[0x0][0x37c] ;  /* 0x0000df00ff017b82 */ /* 0x000fe20000000800 */
[----:B------:R-:W0:Y:S01]  /*0010*/  S2R R0, SR_TID.Y ;  /* 0x0000000000007919 */ /* 0x000e220000002200 */
[----:B------:R-:W1:Y:S06]  /*0020*/  LDCU UR6, c[0x0][0x360] ;  /* 0x00006c00ff0677ac */ /* 0x000e6c0008000800 */
[----:B------:R-:W2:Y:S01]  /*0030*/  LDC.64 R4, c[0x0][0x390] ;  /* 0x0000e400ff047b82 */ /* 0x000ea20000000a00 */
[----:B------:R-:W0:Y:S01]  /*0040*/  S2R R9, SR_CTAID.Y ;  /* 0x0000000000097919 */ /* 0x000e220000002600 */
[----:B------:R-:W0:Y:S01]  /*0050*/  LDCU UR4, c[0x0][0x364] ;  /* 0x00006c80ff0477ac */ /* 0x000e220008000800 */
[----:B------:R-:W1:Y:S01]  /*0060*/  S2R R7, SR_TID.X ;  /* 0x0000000000077919 */ /* 0x000e620000002100 */
[----:B------:R-:W3:Y:S04]  /*0070*/  LDCU UR5, c[0x0][0x398] ;  /* 0x00007300ff0577ac */ /* 0x000ee80008000800 */
[----:B------:R-:W4:Y:S01]  /*0080*/  LDC.64 R2, c[0x0][0x388] ;  /* 0x0000e200ff027b82 */ /* 0x000f220000000a00 */
[----:B------:R-:W1:Y:S01]  /*0090*/  S2R R8, SR_CTAID.X ;  /* 0x0000000000087919 */ /* 0x000e620000002500 */
[----:B0-----:R-:W-:-:S04]  /*00a0*/  IMAD R0, R9, UR4, R0 ;  /* 0x0000000409007c24 */ /* 0x001fc8000f8e0200 */
[----:B---3--:R-:W-:Y:S01]  /*00b0*/  IMAD R6, R0, UR5, RZ ;  /* 0x0000000500067c24 */ /* 0x008fe2000f8e02ff */
[----:B------:R-:W0:Y:S01]  /*00c0*/  LDCU.64 UR4, c[0x0][0x358] ;  /* 0x00006b00ff0477ac */ /* 0x000e220008000a00 */
[----:B-1----:R-:W-:-:S03]  /*00d0*/  IMAD R0, R8, UR6, R7 ;  /* 0x0000000608007c24 */ /* 0x002fc6000f8e0207 */
[----:B------:R-:W-:-:S04]  /*00e0*/  LEA.HI R7, R6, R6, RZ, 0x1 ;  /* 0x0000000606077211 */ /* 0x000fc800078f08ff */
[----:B------:R-:W-:Y:S02]  /*00f0*/  LEA.HI.SX32 R9, R7, R0, 0x1f ;  /* 0x0000000007097211 */ /* 0x000fe400078ffaff */
[----:B------:R-:W1:Y:S03]  /*0100*/  LDC.64 R6, c[0x0][0x380] ;  /* 0x0000e000ff067b82 */ /* 0x000e660000000a00 */
[----:B--2---:R-:W-:-:S04]  /*0110*/  IMAD.WIDE R4, R9, 0x4, R4 ;  /* 0x0000000409047825 */ /* 0x004fc800078e0204 */
[C---:B----4-:R-:W-:Y:S02]  /*0120*/  IMAD.WIDE R2, R9.reuse, 0x4, R2 ;  /* 0x0000000409027825 */ /* 0x050fe400078e0202 */
[----:B0-----:R-:W2:Y:S04]  /*0130*/  LDG.E R5, desc[UR4][R4.64] ;  /* 0x0000000404057981 */ /* 0x001ea8000c1e1900 */
[----:B------:R1:W2:Y:S02]  /*0140*/  LDG.E R0, desc[UR4][R2.64] ;  /* 0x0000000402007981 */ /* 0x0002a4000c1e1900 */
[----:B-1----:R-:W-:-:S04]  /*0150*/  IMAD.WIDE R2, R9, 0x4, R6 ;  /* 0x0000000409027825 */ /* 0x002fc800078e0206 */
[----:B--2---:R-:W-:-:S04]  /*0160*/  HFMA2 R5, R0, R5, -RZ ;  /* 0x0000000500057231 */ /* 0x004fc800001000ff */
[----:B------:R-:W-:-:S04]  /*0170*/  HMUL2 R5, R0, R5 ;  /* 0x0000000500057232 */ /* 0x000fc80000000000 */
[----:B------:R-:W-:-:S04]  /*0180*/  HFMA2 R5, R0, R5, -RZ ;  /* 0x0000000500057231 */ /* 0x000fc800001000ff */
[----:B------:R-:W-:-:S04]  /*0190*/  HMUL2 R5, R0, R5 ;  /* 0x0000000500057232 */ /* 0x000fc80000000000 */
[----:B------:R-:W-:-:S04]  /*01a0*/  HFMA2 R5, R0, R5, -RZ ;  /* 0x0000000500057231 */ /* 0x000fc800001000ff */
[----:B------:R-:W-:-:S04]  /*01b0*/  HMUL2 R5, R0, R5 ;  /* 0x0000000500057232 */ /* 0x000fc80000000000 */
[----:B------:R-:W-:-:S04]  /*01c0*/  HFMA2 R5, R0, R5, -RZ ;  /* 0x0000000500057231 */ /* 0x000fc800001000ff */
[----:B------:R-:W-:-:S04]  /*01d0*/  HMUL2 R5, R0, R5 ;  /* 0x0000000500057232 */ /* 0x000fc80000000000 */
[----:B------:R-:W-:-:S04]  /*01e0*/  HFMA2 R5, R0, R5, -RZ ;  /* 0x0000000500057231 */ /* 0x000fc800001000ff */
[----:B------:R-:W-:-:S05]  /*01f0*/  HMUL2 R5, R0, R5 ;  /* 0x0000000500057232 */ /* 0x000fca0000000000 */
[----:B------:R-:W-:Y:S01]  /*0200*/  STG.E desc[UR4][R2.64], R5 ;  /* 0x0000000502007986 */ /* 0x000fe2000c101904 */
[----:B------:R-:W-:Y:S05]  /*0210*/  EXIT ;  /* 0x000000000000794d */ /* 0x000fea0003800000 */
.L_x_0:
[----:B------:R-:W-:-:S00]  /*0220*/  BRA `(.L_x_0) ;  /* 0xfffffffc00fc7947 */ /* 0x000fc0000383ffff */
[----:B------:R-:W-:-:S00]  /*0230*/  NOP ;  /* 0x0000000000007918 */ /* 0x000fc00000000000 */
        /* <DEDUP_REMOVED lines=12> */
.L_x_3:


//--------------------- .text._Z17cudaProcessFloat0PfS_S_i --------------------------
	.section	.text._Z17cudaProcessFloat0PfS_S_i,"ax",@progbits
	.align	128
        .global         _Z17cudaProcessFloat0PfS_S_i
        .type           _Z17cudaProcessFloat0PfS_S_i,@function
        .size           _Z17cudaProcessFloat0PfS_S_i,(.L_x_4 - _Z17cudaProcessFloat0PfS_S_i)
        .other          _Z17cudaProcessFloat0PfS_S_i,@"STO_CUDA_ENTRY STV_DEFAULT"
_Z17cudaProcessFloat0PfS_S_i:
.text._Z17cudaProcessFloat0PfS_S_i:
[----:B------:R-:W-:Y:S01]  /*0000*/  LDC R1, c[0x0][0x37c] ;  /* 0x0000df00ff017b82 */ /* 0x000fe20000000800 */
[----:B------:R-:W0:Y:S01]  /*0010*/  S2R R0, SR_TID.X ;  /* 0x0000000000007919 */ /* 0x000e220000002100 */
[----:B------:R-:W0:Y:S06]  /*0020*/  LDCU UR6, c[0x0][0x360] ;  /* 0x00006c00ff0677ac */ /* 0x000e2c0008000800 */
[----:B------:R-:W1:Y:S01]  /*0030*/  LDC.64 R4, c[0x0][0x390] ;  /* 0x0000e400ff047b82 */ /* 0x000e620000000a00 */
[----:B------:R-:W0:Y:S01]  /*0040*/  S2R R9, SR_CTAID.X ;  /* 0x0000000000097919 */ /* 0x000e220000002500 */
[----:B------:R-:W2:Y:S01]  /*0050*/  LDCU UR7, c[0x0][0x364] ;  /* 0x00006c80ff0777ac */ /* 0x000ea20008000800 */
[----:B------:R-:W2:Y:S01]  /*0060*/  S2R R7, SR_TID.Y ;  /* 0x0000000000077919 */ /* 0x000ea20000002200 */
[----:B------:R-:W3:Y:S04]  /*0070*/  LDCU UR8, c[0x0][0x398] ;  /* 0x00007300ff0877ac */ /* 0x000ee80008000800 */
[----:B------:R-:W4:Y:S01]  /*0080*/  LDC.64 R2, c[0x0][0x388] ;  /* 0x0000e200ff027b82 */ /* 0x000f220000000a00 */
[----:B------:R-:W2:Y:S01]  /*0090*/  S2R R6, SR_CTAID.Y ;  /* 0x0000000000067919 */ /* 0x000ea20000002600 */
[----:B------:R-:W5:Y:S01]  /*00a0*/  LDCU.64 UR4, c[0x0][0x358] ;  /* 0x00006b00ff0477ac */ /* 0x000f620008000a00 */
[----:B0-----:R-:W-:-:S02]  /*00b0*/  IMAD R0, R9, UR6, R0 ;  /* 0x0000000609007c24 */ /* 0x001fc4000f8e0200 */
[----:B--2---:R-:W-:-:S04]  /*00c0*/  IMAD R7, R6, UR7, R7 ;  /* 0x0000000706077c24 */ /* 0x004fc8000f8e0207 */
[----:B---3--:R-:W-:-:S04]  /*00d0*/  IMAD R9, R7, UR8, R0 ;  /* 0x0000000807097c24 */ /* 0x008fc8000f8e0200 */
[----:B-1----:R-:W-:-:S04]  /*00e0*/  IMAD.WIDE R4, R9, 0x4, R4 ;  /* 0x0000000409047825 */ /* 0x002fc800078e0204 */
[----:B----4-:R-:W-:Y:S02]  /*00f0*/  IMAD.WIDE R2, R9, 0x4, R2 ;  /* 0x0000000409027825 */ /* 0x010fe400078e0202 */
[----:B-----5:R-:W2:Y:S04]  /*0100*/  LDG.E R5, desc[UR4][R4.64] ;  /* 0x0000000404057981 */ /* 0x020ea8000c1e1900 */
[----:B------:R-:W2:Y:S02]  /*0110*/  LDG.E R0, desc[UR4][R2.64] ;  /* 0x0000000402007981 */ /* 0x000ea4000c1e1900 */
[----:B--2---:R-:W-:-:S04]  /*0120*/  FMUL R7, R0, R5 ;  /* 0x0000000500077220 */ /* 0x004fc80000400000 */
[----:B------:R-:W-:-:S04]  /*0130*/  FMUL R7, R0, R7 ;  /* 0x0000000700077220 */ /* 0x000fc80000400000 */
[C---:B------:R-:W-:Y:S02]  /*0140*/  FMUL R11, R0.reuse, R7 ;  /* 0x00000007000b7220 */ /* 0x040fe40000400000 */
[----:B------:R-:W0:Y:S02]  /*0150*/  LDC.64 R6, c[0x0][0x380] ;  /* 0x0000e000ff067b82 */ /* 0x000e240000000a00 */
[----:B------:R-:W-:-:S04]  /*0160*/  FMUL R11, R0, R11 ;  /* 0x0000000b000b7220 */ /* 0x000fc80000400000 */
[----:B------:R-:W-:-:S04]  /*0170*/  FMUL R11, R0, R11 ;  /* 0x0000000b000b7220 */ /* 0x000fc80000400000 */
[----:B------:R-:W-:-:S04]  /*0180*/  FMUL R11, R0, R11 ;  /* 0x0000000b000b7220 */ /* 0x000fc80000400000 */
[----:B------:R-:W-:-:S04]  /*0190*/  FMUL R11, R0, R11 ;  /* 0x0000000b000b7220 */ /* 0x000fc80000400000 */
[----:B------:R-:W-:-:S04]  /*01a0*/  FMUL R11, R0, R11 ;  /* 0x0000000b000b7220 */ /* 0x000fc80000400000 */
[----:B------:R-:W-:Y:S01]  /*01b0*/  FMUL R11, R0, R11 ;  /* 0x0000000b000b7220 */ /* 0x000fe20000400000 */
[----:B0-----:R-:W-:-:S04]  /*01c0*/  IMAD.WIDE R2, R9, 0x4, R6 ;  /* 0x0000000409027825 */ /* 0x001fc800078e0206 */
[----:B------:R-:W-:-:S05]  /*01d0*/  FMUL R11, R0, R11 ;  /* 0x0000000b000b7220 */ /* 0x000fca0000400000 */
[----:B------:R-:W-:Y:S01]  /*01e0*/  STG.E desc[UR4][R2.64], R11 ;  /* 0x0000000b02007986 */ /* 0x000fe2000c101904 */
[----:B------:R-:W-:Y:S05]  /*01f0*/  EXIT ;  /* 0x000000000000794d */ /* 0x000fea0003800000 */
.L_x_1:
        /* <DEDUP_REMOVED lines=16> */
.L_x_4:


//--------------------- .text._Z16cudaProcessHalf0P6__halfS0_S0_i --------------------------
	.section	.text._Z16cudaProcessHalf0P6__halfS0_S0_i,"ax",@progbits
	.align	128
        .global         _Z16cudaProcessHalf0P6__halfS0_S0_i
        .type           _Z16cudaProcessHalf0P6__halfS0_S0_i,@function
        .size           _Z16cudaProcessHalf0P6__halfS0_S0_i,(.L_x_5 - _Z16cudaProcessHalf0P6__halfS0_S0_i)
        .other          _Z16cudaProcessHalf0P6__halfS0_S0_i,@"STO_CUDA_ENTRY STV_DEFAULT"
_Z16cudaProcessHalf0P6__halfS0_S0_i:
.text._Z16cudaProcessHalf0P6__halfS0_S0_i:
        /* <DEDUP_REMOVED lines=13> */
[----:B---3--:R-:W-:Y:S02]  /*00d0*/  IMAD R9, R7, UR8, R0 ;  /* 0x0000000807097c24 */ /* 0x008fe4000f8e0200 */
[----:B------:R-:W0:Y:S02]  /*00e0*/  LDC.64 R6, c[0x0][0x380] ;  /* 0x0000e000ff067b82 */ /* 0x000e240000000a00 */
[----:B-1----:R-:W-:-:S04]  /*00f0*/  IMAD.WIDE R2, R9, 0x2, R2 ;  /* 0x0000000209027825 */ /* 0x002fc800078e0202 */
[----:B----4-:R-:W-:Y:S02]  /*0100*/  IMAD.WIDE R4, R9, 0x2, R4 ;  /* 0x0000000209047825 */ /* 0x010fe400078e0204 */
[----:B-----5:R-:W2:Y:S04]  /*0110*/  LDG.E.U16 R3, desc[UR4][R2.64] ;  /* 0x0000000402037981 */ /* 0x020ea8000c1e1500 */
[----:B------:R-:W2:Y:S02]  /*0120*/  LDG.E.U16 R4, desc[UR4][R4.64] ;  /* 0x0000000404047981 */ /* 0x000ea4000c1e1500 */
[----:B--2---:R-:W-:-:S04]  /*0130*/  HMUL2 R0, R3.H0_H0, R4.H0_H0 ;  /* 0x2000000403007232 */ /* 0x004fc80000000800 */
[----:B------:R-:W-:-:S04]  /*0140*/  HMUL2 R0, R3.H0_H0, R0.H0_H0 ;  /* 0x2000000003007232 */ /* 0x000fc80000000800 */
[----:B------:R-:W-:-:S04]  /*0150*/  HMUL2 R0, R3.H0_H0, R0.H0_H0 ;  /* 0x2000000003007232 */ /* 0x000fc80000000800 */
[----:B------:R-:W-:-:S04]  /*0160*/  HMUL2 R0, R3.H0_H0, R0.H0_H0 ;  /* 0x2000000003007232 */ /* 0x000fc80000000800 */
[----:B------:R-:W-:-:S04]  /*0170*/  HMUL2 R0, R3.H0_H0, R0.H0_H0 ;  /* 0x2000000003007232 */ /* 0x000fc80000000800 */
[----:B------:R-:W-:-:S04]  /*0180*/  HMUL2 R0, R3.H0_H0, R0.H0_H0 ;  /* 0x2000000003007232 */ /* 0x000fc80000000800 */
[----:B------:R-:W-:-:S04]  /*0190*/  HMUL2 R0, R3.H0_H0, R0.H0_H0 ;  /* 0x2000000003007232 */ /* 0x000fc80000000800 */
[----:B------:R-:W-:-:S04]  /*01a0*/  HMUL2 R0, R3.H0_H0, R0.H0_H0 ;  /* 0x2000000003007232 */ /* 0x000fc80000000800 */
[----:B------:R-:W-:-:S04]  /*01b0*/  HMUL2 R0, R3.H0_H0, R0.H0_H0 ;  /* 0x2000000003007232 */ /* 0x000fc80000000800 */
[----:B------:R-:W-:Y:S02]  /*01c0*/  HMUL2 R0, R3.H0_H0, R0.H0_H0 ;  /* 0x2000000003007232 */ /* 0x000fe40000000800 */
[----:B0-----:R-:W-:-:S05]  /*01d0*/  IMAD.WIDE R2, R9, 0x2, R6 ;  /* 0x0000000209027825 */ /* 0x001fca00078e0206 */
[----:B------:R-:W-:Y:S01]  /*01e0*/  STG.E.U16 desc[UR4][R2.64], R0 ;  /* 0x0000000002007986 */ /* 0x000fe2000c101504 */
[----:B------:R-:W-:Y:S05]  /*01f0*/  EXIT ;  /* 0x000000000000794d */ /* 0x000fea0003800000 */
.L_x_2:
        /* <DEDUP_REMOVED lines=16> */
.L_x_5:


//--------------------- .nv.shared.reserved.0     --------------------------
	.section	.nv.shared.reserved.0,"aw",@nobits
	.weak		__nv_reservedSMEM_offset_0_alias
	.size		__nv_reservedSMEM_offset_0_alias, 0, 64
	.other		__nv_reservedSMEM_offset_0_alias,@"STO_CUDA_RESERVED_SHARED STV_DEFAULT"
__nv_reservedSMEM_offset_0_alias:
	.zero		0
	.zero		64


//--------------------- .nv.constant0._Z16cudaProcessHalf1P7__half2S0_S0_i --------------------------
	.section	.nv.constant0._Z16cudaProcessHalf1P7__half2S0_S0_i,"a",@progbits
	.sectionflags	@""
	.align	4
.nv.constant0._Z16cudaProcessHalf1P7__half2S0_S0_i:
	.zero		924


//--------------------- .nv.constant0._Z17cudaProcessFloat0PfS_S_i --------------------------
	.section	.nv.constant0._Z17cudaProcessFloat0PfS_S_i,"a",@progbits
	.sectionflags	@""
	.align	4
.nv.constant0._Z17cudaProcessFloat0PfS_S_i:
	.zero		924


//--------------------- .nv.constant0._Z16cudaProcessHalf0P6__halfS0_S0_i --------------------------
	.section	.nv.constant0._Z16cudaProcessHalf0P6__halfS0_S0_i,"a",@progbits
	.sectionflags	@""
	.align	4
.nv.constant0._Z16cudaProcessHalf0P6__halfS0_S0_i:
	.zero		924


//--------------------- SYMBOLS --------------------------

	.type		.nv.reservedSmem.offset0,@object
	.size		.nv.reservedSmem.offset0,0x4
